//
// Generated by NVIDIA NVVM Compiler
//
// Compiler Build ID: CL-36424714
// Cuda compilation tools, release 13.0, V13.0.88
// Based on NVVM 20.0.0
//

.version 9.0
.target sm_100
.address_size 64

	// .globl	_Z15countWordKernelPKcS0_Piii

.visible .entry _Z15countWordKernelPKcS0_Piii(
	.param .u64 .ptr .align 1 _Z15countWordKernelPKcS0_Piii_param_0,
	.param .u64 .ptr .align 1 _Z15countWordKernelPKcS0_Piii_param_1,
	.param .u64 .ptr .align 1 _Z15countWordKernelPKcS0_Piii_param_2,
	.param .u32 _Z15countWordKernelPKcS0_Piii_param_3,
	.param .u32 _Z15countWordKernelPKcS0_Piii_param_4
)
{
	.reg .pred 	%p<9>;
	.reg .b16 	%rs<3>;
	.reg .b32 	%r<26>;
	.reg .b64 	%rd<11>;

	ld.param.u64 	%rd4, [_Z15countWordKernelPKcS0_Piii_param_0];
	ld.param.u64 	%rd5, [_Z15countWordKernelPKcS0_Piii_param_1];
	ld.param.u64 	%rd6, [_Z15countWordKernelPKcS0_Piii_param_2];
	ld.param.u32 	%r11, [_Z15countWordKernelPKcS0_Piii_param_3];
	ld.param.u32 	%r12, [_Z15countWordKernelPKcS0_Piii_param_4];
	cvta.to.global.u64 	%rd1, %rd6;
	mov.u32 	%r20, %tid.x;
	setp.ge.s32 	%p1, %r20, %r11;
	@%p1 bra 	$L__BB0_12;
	setp.lt.s32 	%p2, %r12, 1;
	@%p2 bra 	$L__BB0_9;
	cvta.to.global.u64 	%rd2, %rd4;
	cvta.to.global.u64 	%rd3, %rd5;
$L__BB0_3:
	mov.b32 	%r21, 0;
$L__BB0_4:
	add.s32 	%r17, %r21, %r20;
	cvt.u64.u32 	%rd7, %r17;
	add.s64 	%rd8, %rd2, %rd7;
	ld.global.u8 	%rs1, [%rd8];
	cvt.u64.u32 	%rd9, %r21;
	add.s64 	%rd10, %rd3, %rd9;
	ld.global.u8 	%rs2, [%rd10];
	setp.ne.s16 	%p5, %rs1, %rs2;
	mov.u32 	%r22, %r21;
	@%p5 bra 	$L__BB0_6;
	add.s32 	%r21, %r21, 1;
	setp.ne.s32 	%p6, %r21, %r12;
	mov.u32 	%r22, %r12;
	@%p6 bra 	$L__BB0_4;
$L__BB0_6:
	setp.ne.s32 	%p7, %r22, %r12;
	mov.b32 	%r23, 1;
	@%p7 bra 	$L__BB0_8;
	atom.global.add.u32 	%r19, [%rd1], 1;
	mov.u32 	%r23, %r12;
$L__BB0_8:
	add.s32 	%r20, %r23, %r20;
	setp.lt.s32 	%p8, %r20, %r11;
	@%p8 bra 	$L__BB0_3;
	bra.uni 	$L__BB0_12;
$L__BB0_9:
	setp.ne.s32 	%p3, %r12, 0;
	mov.b32 	%r25, 1;
	@%p3 bra 	$L__BB0_11;
	atom.global.add.u32 	%r15, [%rd1], 1;
	mov.b32 	%r25, 0;
$L__BB0_11:
	add.s32 	%r20, %r25, %r20;
	setp.lt.s32 	%p4, %r20, %r11;
	@%p4 bra 	$L__BB0_9;
$L__BB0_12:
	ret;

}


// ===== COMPILED SASS (sm_100) =====

	.target	sm_100

	.elftype	@"ET_EXEC"


//--------------------- .note.nv.tkinfo           --------------------------
	.section	.note.nv.tkinfo,"",@"SHT_NOTE"
	.sectionflags	@"SHF_NOTE_NV_TKINFO"
	.tkinfo
        /*0018*/ 	.word	0x00000002
        /*0030*/ 	.string	""
        /*0030*/ 	.string	"ptxas"
        /*0030*/ 	.string	"Cuda compilation tools, release 13.0, V13.0.88"
        /*0030*/ 	.string	"Build cuda_13.0.r13.0/compiler.36424714_0"
        /*0030*/ 	.string	"-arch sm_100 -m 64 "



//--------------------- .note.nv.cuinfo           --------------------------
	.section	.note.nv.cuinfo,"",@"SHT_NOTE"
	.sectionflags	@"SHF_NOTE_NV_CUINFO"
        /*0018*/ 	.short	0x0002
        /*001a*/ 	.short	0x0064
        /*001c*/ 	.short	0x0082
	.zero		2


//--------------------- .nv.info                  --------------------------
	.section	.nv.info,"",@"SHT_CUDA_INFO"
	.align	4


	//----- nvinfo : EIATTR_REGCOUNT
	.align		4
        /*0000*/ 	.byte	0x04, 0x2f
        /*0002*/ 	.short	(.L_1 - .L_0)
	.align		4
.L_0:
        /*0004*/ 	.word	index@(_Z15countWordKernelPKcS0_Piii)
        /*0008*/ 	.word	0x0000000a


	//----- nvinfo : EIATTR_FRAME_SIZE
	.align		4
.L_1:
        /*000c*/ 	.byte	0x04, 0x11
        /*000e*/ 	.short	(.L_3 - .L_2)
	.align		4
.L_2:
        /*0010*/ 	.word	index@(_Z15countWordKernelPKcS0_Piii)
        /*0014*/ 	.word	0x00000000


	//----- nvinfo : EIATTR_MIN_STACK_SIZE
	.align		4
.L_3:
        /*0018*/ 	.byte	0x04, 0x12
        /*001a*/ 	.short	(.L_5 - .L_4)
	.align		4
.L_4:
        /*001c*/ 	.word	index@(_Z15countWordKernelPKcS0_Piii)
        /*0020*/ 	.word	0x00000000
.L_5:


//--------------------- .nv.compat                --------------------------
	.section	.nv.compat,"",@"SHT_CUDA_COMPAT_INFO"
	.align	4
        /*0000*/ 	.byte	0x02, 0x09, 0x00, 0x00, 0x02, 0x02, 0x01, 0x00, 0x02, 0x05, 0x05, 0x00, 0x03, 0x07, 0x01, 0x01
        /*0010*/ 	.byte	0x02, 0x03, 0x00, 0x00, 0x02, 0x06, 0x01, 0x00, 0x04, 0x0b, 0x08, 0x00, 0x09, 0x00, 0x00, 0x00
        /*0020*/ 	.byte	0x00, 0x00, 0x00, 0x00


//--------------------- .nv.info._Z15countWordKernelPKcS0_Piii --------------------------
	.section	.nv.info._Z15countWordKernelPKcS0_Piii,"",@"SHT_CUDA_INFO"
	.sectionflags	@""
	.align	4


	//----- nvinfo : EIATTR_CUDA_API_VERSION
	.align		4
        /*0000*/ 	.byte	0x04, 0x37
        /*0002*/ 	.short	(.L_7 - .L_6)
.L_6:
        /*0004*/ 	.word	0x00000082


	//----- nvinfo : EIATTR_KPARAM_INFO
	.align		4
.L_7:
        /*0008*/ 	.byte	0x04, 0x17
        /*000a*/ 	.short	(.L_9 - .L_8)
.L_8:
        /*000c*/ 	.word	0x00000000
        /*0010*/ 	.short	0x0004
        /*0012*/ 	.short	0x001c
        /*0014*/ 	.byte	0x00, 0xf0, 0x11, 0x00


	//----- nvinfo : EIATTR_KPARAM_INFO
	.align		4
.L_9:
        /*0018*/ 	.byte	0x04, 0x17
        /*001a*/ 	.short	(.L_11 - .L_10)
.L_10:
        /*001c*/ 	.word	0x00000000
        /*0020*/ 	.short	0x0003
        /*0022*/ 	.short	0x0018
        /*0024*/ 	.byte	0x00, 0xf0, 0x11, 0x00


	//----- nvinfo : EIATTR_KPARAM_INFO
	.align		4
.L_11:
        /*0028*/ 	.byte	0x04, 0x17
        /*002a*/ 	.short	(.L_13 - .L_12)
.L_12:
        /*002c*/ 	.word	0x00000000
        /*0030*/ 	.short	0x0002
        /*0032*/ 	.short	0x0010
        /*0034*/ 	.byte	0x00, 0xf5, 0x21, 0x00


	//----- nvinfo : EIATTR_KPARAM_INFO
	.align		4
.L_13:
        /*0038*/ 	.byte	0x04, 0x17
        /*003a*/ 	.short	(.L_15 - .L_14)
.L_14:
        /*003c*/ 	.word	0x00000000
        /*0040*/ 	.short	0x0001
        /*0042*/ 	.short	0x0008
        /*0044*/ 	.byte	0x00, 0xf5, 0x21, 0x00


	//----- nvinfo : EIATTR_KPARAM_INFO
	.align		4
.L_15:
        /*0048*/ 	.byte	0x04, 0x17
        /*004a*/ 	.short	(.L_17 - .L_16)
.L_16:
        /*004c*/ 	.word	0x00000000
        /*0050*/ 	.short	0x0000
        /*0052*/ 	.short	0x0000
        /*0054*/ 	.byte	0x00, 0xf5, 0x21, 0x00


	//----- nvinfo : EIATTR_SPARSE_MMA_MASK
	.align		4
.L_17:
        /*0058*/ 	.byte	0x03, 0x50
        /*005a*/ 	.short	0x0000


	//----- nvinfo : EIATTR_MAXREG_COUNT
	.align		4
        /*005c*/ 	.byte	0x03, 0x1b
        /*005e*/ 	.short	0x00ff


	//----- nvinfo : EIATTR_MERCURY_ISA_VERSION
	.align		4
        /*0060*/ 	.byte	0x03, 0x5f
        /*0062*/ 	.short	0x0101


	//----- nvinfo : EIATTR_INT_WARP_WIDE_INSTR_OFFSETS
	.align		4
        /*0064*/ 	.byte	0x04, 0x31
        /*0066*/ 	.short	(.L_19 - .L_18)


	//   ....[0]....
.L_18:
        /*0068*/ 	.word	0x00000230


	//   ....[1]....
        /*006c*/ 	.word	0x00000360


	//----- nvinfo : EIATTR_VRC_CTA_INIT_COUNT
	.align		4
.L_19:
        /*0070*/ 	.byte	0x02, 0x4a
	.zero		1
	.zero		1


	//----- nvinfo : EIATTR_EXIT_INSTR_OFFSETS
	.align		4
        /*0074*/ 	.byte	0x04, 0x1c
        /*0076*/ 	.short	(.L_21 - .L_20)


	//   ....[0]....
.L_20:
        /*0078*/ 	.word	0x00000040


	//   ....[1]....
        /*007c*/ 	.word	0x000002f0


	//   ....[2]....
        /*0080*/ 	.word	0x000003f0


	//----- nvinfo : EIATTR_CRS_STACK_SIZE
	.align		4
.L_21:
        /*0084*/ 	.byte	0x04, 0x1e
        /*0086*/ 	.short	(.L_23 - .L_22)
.L_22:
        /*0088*/ 	.word	0x00000000


	//----- nvinfo : EIATTR_CBANK_PARAM_SIZE
	.align		4
.L_23:
        /*008c*/ 	.byte	0x03, 0x19
        /*008e*/ 	.short	0x0020


	//----- nvinfo : EIATTR_PARAM_CBANK
	.align		4
        /*0090*/ 	.byte	0x04, 0x0a
        /*0092*/ 	.short	(.L_25 - .L_24)
	.align		4
.L_24:
        /*0094*/ 	.word	index@(.nv.constant0._Z15countWordKernelPKcS0_Piii)
        /*0098*/ 	.short	0x0380
        /*009a*/ 	.short	0x0020


	//----- nvinfo : EIATTR_SW_WAR
	.align		4
.L_25:
        /*009c*/ 	.byte	0x04, 0x36
        /*009e*/ 	.short	(.L_27 - .L_26)
.L_26:
        /*00a0*/ 	.word	0x00000008
.L_27:


//--------------------- .nv.callgraph             --------------------------
	.section	.nv.callgraph,"",@"SHT_CUDA_CALLGRAPH"
	.align	4
	.sectionentsize	8
	.align		4
        /*0000*/ 	.word	0x00000000
	.align		4
        /*0004*/ 	.word	0xffffffff
	.align		4
        /*0008*/ 	.word	0x00000000
	.align		4
        /*000c*/ 	.word	0xfffffffe
	.align		4
        /*0010*/ 	.word	0x00000000
	.align		4
        /*0014*/ 	.word	0xfffffffd
	.align		4
        /*0018*/ 	.word	0x00000000
	.align		4
        /*001c*/ 	.word	0xfffffffc


//--------------------- .text._Z15countWordKernelPKcS0_Piii --------------------------
	.section	.text._Z15countWordKernelPKcS0_Piii,"ax",@progbits
	.align	128
        .global         _Z15countWordKernelPKcS0_Piii
        .type           _Z15countWordKernelPKcS0_Piii,@function
        .size           _Z15countWordKernelPKcS0_Piii,(.L_x_10 - _Z15countWordKernelPKcS0_Piii)
        .other          _Z15countWordKernelPKcS0_Piii,@"STO_CUDA_ENTRY STV_DEFAULT"
_Z15countWordKernelPKcS0_Piii:
.text._Z15countWordKernelPKcS0_Piii:
[----:B------:R-:W-:Y:S01]  /*0000*/  LDC R1, c[0x0][0x37c] ;  /* 0x0000df00ff017b82 */ /* 0x000fe20000000800 */
[----:B------:R-:W0:Y:S01]  /*0010*/  S2R R0, SR_TID.X ;  /* 0x0000000000007919 */ /* 0x000e220000002100 */
[----:B------:R-:W0:Y:S02]  /*0020*/  LDCU UR4, c[0x0][0x398] ;  /* 0x00007300ff0477ac */ /* 0x000e240008000800 */
[----:B0-----:R-:W-:-:S13]  /*0030*/  ISETP.GE.AND P0, PT, R0, UR4, PT ;  /* 0x0000000400007c0c */ /* 0x001fda000bf06270 */
[----:B------:R-:W-:Y:S05]  /*0040*/  @P0 EXIT ;  /* 0x000000000000094d */ /* 0x000fea0003800000 */
[----:B------:R-:W0:Y:S01]  /*0050*/  LDCU UR4, c[0x0][0x39c] ;  /* 0x00007380ff0477ac */ /* 0x000e220008000800 */
[----:B------:R-:W1:Y:S01]  /*0060*/  LDCU.64 UR6, c[0x0][0x358] ;  /* 0x00006b00ff0677ac */ /* 0x000e620008000a00 */
[----:B------:R-:W2:Y:S01]  /*0070*/  LDCU UR12, c[0x0][0x39c] ;  /* 0x00007380ff0c77ac */ /* 0x000ea20008000800 */
[----:B------:R-:W3:Y:S01]  /*0080*/  LDCU.128 UR8, c[0x0][0x380] ;  /* 0x00007000ff0877ac */ /* 0x000ee20008000c00 */
[----:B0-----:R-:W-:-:S09]  /*0090*/  UISETP.GE.AND UP0, UPT, UR4, 0x1, UPT ;  /* 0x000000010400788c */ /* 0x001fd2000bf06270 */
[----:B-123--:R-:W-:Y:S05]  /*00a0*/  BRA.U !UP0, `(.L_x_0) ;  /* 0x0000000108947547 */ /* 0x00efea000b800000 */
.L_x_6:
[----:B0-----:R-:W0:Y:S01]  /*00b0*/  LDC R6, c[0x0][0x39c] ;  /* 0x0000e700ff067b82 */ /* 0x001e220000000800 */
[----:B------:R-:W-:Y:S01]  /*00c0*/  BSSY.RECONVERGENT B0, `(.L_x_1) ;  /* 0x000000f000007945 */ /* 0x000fe20003800200 */
[----:B------:R-:W-:-:S07]  /*00d0*/  IMAD.MOV.U32 R7, RZ, RZ, RZ ;  /* 0x000000ffff077224 */ /* 0x000fce00078e00ff */
.L_x_3:
[C---:B------:R-:W-:Y:S01]  /*00e0*/  IMAD.IADD R2, R7.reuse, 0x1, R0 ;  /* 0x0000000107027824 */ /* 0x040fe200078e0200 */
[----:B------:R-:W-:-:S04]  /*00f0*/  IADD3 R4, P1, PT, R7, UR10, RZ ;  /* 0x0000000a07047c10 */ /* 0x000fc8000ff3e0ff */
[----:B------:R-:W-:Y:S01]  /*0100*/  IADD3 R2, P0, PT, R2, UR8, RZ ;  /* 0x0000000802027c10 */ /* 0x000fe2000ff1e0ff */
[----:B------:R-:W-:-:S04]  /*0110*/  IMAD.X R5, RZ, RZ, UR11, P1 ;  /* 0x0000000bff057e24 */ /* 0x000fc800088e06ff */
[----:B------:R-:W-:Y:S02]  /*0120*/  IMAD.X R3, RZ, RZ, UR9, P0 ;  /* 0x00000009ff037e24 */ /* 0x000fe400080e06ff */
[----:B------:R-:W2:Y:S04]  /*0130*/  LDG.E.U8 R5, desc[UR6][R4.64] ;  /* 0x0000000604057981 */ /* 0x000ea8000c1e1100 */
[----:B------:R-:W2:Y:S02]  /*0140*/  LDG.E.U8 R2, desc[UR6][R2.64] ;  /* 0x0000000602027981 */ /* 0x000ea4000c1e1100 */
[----:B--2---:R-:W-:-:S13]  /*0150*/  ISETP.NE.AND P0, PT, R2, R5, PT ;  /* 0x000000050200720c */ /* 0x004fda0003f05270 */
[----:B------:R-:W-:Y:S05]  /*0160*/  @P0 BRA `(.L_x_2) ;  /* 0x0000000000100947 */ /* 0x000fea0003800000 */
[----:B------:R-:W-:-:S05]  /*0170*/  VIADD R7, R7, 0x1 ;  /* 0x0000000107077836 */ /* 0x000fca0000000000 */
[----:B------:R-:W-:-:S13]  /*0180*/  ISETP.NE.AND P0, PT, R7, UR12, PT ;  /* 0x0000000c07007c0c */ /* 0x000fda000bf05270 */
[----:B------:R-:W-:Y:S05]  /*0190*/  @P0 BRA `(.L_x_3) ;  /* 0xfffffffc00d00947 */ /* 0x000fea000383ffff */
[----:B0-----:R-:W-:-:S07]  /*01a0*/  IMAD.MOV.U32 R7, RZ, RZ, R6 ;  /* 0x000000ffff077224 */ /* 0x001fce00078e0006 */
.L_x_2:
[----:B------:R-:W-:Y:S05]  /*01b0*/  BSYNC.RECONVERGENT B0 ;  /* 0x0000000000007941 */ /* 0x000fea0003800200 */
.L_x_1:
[----:B------:R-:W1:Y:S01]  /*01c0*/  LDCU UR4, c[0x0][0x39c] ;  /* 0x00007380ff0477ac */ /* 0x000e620008000800 */
[----:B------:R-:W-:Y:S01]  /*01d0*/  BSSY.RECONVERGENT B0, `(.L_x_4) ;  /* 0x000000d000007945 */ /* 0x000fe20003800200 */
[----:B------:R-:W-:Y:S01]  /*01e0*/  IMAD.MOV.U32 R5, RZ, RZ, 0x1 ;  /* 0x00000001ff057424 */ /* 0x000fe200078e00ff */
[----:B-1----:R-:W-:-:S13]  /*01f0*/  ISETP.NE.AND P0, PT, R7, UR4, PT ;  /* 0x0000000407007c0c */ /* 0x002fda000bf05270 */
[----:B------:R-:W-:Y:S05]  /*0200*/  @P0 BRA `(.L_x_5) ;  /* 0x0000000000240947 */ /* 0x000fea0003800000 */
[----:B------:R-:W1:Y:S01]  /*0210*/  S2R R4, SR_LANEID ;  /* 0x0000000000047919 */ /* 0x000e620000000000 */
[----:B------:R-:W2:Y:S01]  /*0220*/  LDC.64 R2, c[0x0][0x390] ;  /* 0x0000e400ff027b82 */ /* 0x000ea20000000a00 */
[----:B------:R-:W-:Y:S02]  /*0230*/  VOTEU.ANY UR4, UPT, PT ;  /* 0x0000000000047886 */ /* 0x000fe400038e0100 */
[----:B------:R-:W-:Y:S02]  /*0240*/  UFLO.U32 UR5, UR4 ;  /* 0x00000004000572bd */ /* 0x000fe400080e0000 */
[----:B------:R-:W2:Y:S04]  /*0250*/  POPC R7, UR4 ;  /* 0x0000000400077d09 */ /* 0x000ea80008000000 */
[----:B-1----:R-:W-:-:S13]  /*0260*/  ISETP.EQ.U32.AND P0, PT, R4, UR5, PT ;  /* 0x0000000504007c0c */ /* 0x002fda000bf02070 */
[----:B--2---:R1:W-:Y:S01]  /*0270*/  @P0 REDG.E.ADD.STRONG.GPU desc[UR6][R2.64], R7 ;  /* 0x000000070200098e */ /* 0x0043e2000c12e106 */
[----:B------:R-:W2:Y:S02]  /*0280*/  LDCU UR4, c[0x0][0x39c] ;  /* 0x00007380ff0477ac */ /* 0x000ea40008000800 */
[----:B-12---:R-:W-:-:S07]  /*0290*/  IMAD.U32 R5, RZ, RZ, UR4 ;  /* 0x00000004ff057e24 */ /* 0x006fce000f8e00ff */
.L_x_5:
[----:B------:R-:W-:Y:S05]  /*02a0*/  BSYNC.RECONVERGENT B0 ;  /* 0x0000000000007941 */ /* 0x000fea0003800200 */
.L_x_4:
[----:B------:R-:W1:Y:S01]  /*02b0*/  LDCU UR4, c[0x0][0x398] ;  /* 0x00007300ff0477ac */ /* 0x000e620008000800 */
[----:B------:R-:W-:-:S05]  /*02c0*/  IMAD.IADD R0, R5, 0x1, R0 ;  /* 0x0000000105007824 */ /* 0x000fca00078e0200 */
[----:B-1----:R-:W-:-:S13]  /*02d0*/  ISETP.GE.AND P0, PT, R0, UR4, PT ;  /* 0x0000000400007c0c */ /* 0x002fda000bf06270 */
[----:B------:R-:W-:Y:S05]  /*02e0*/  @!P0 BRA `(.L_x_6) ;  /* 0xfffffffc00708947 */ /* 0x000fea000383ffff */
[----:B------:R-:W-:Y:S05]  /*02f0*/  EXIT ;  /* 0x000000000000794d */ /* 0x000fea0003800000 */
.L_x_0:
[----:B------:R-:W0:Y:S01]  /*0300*/  LDCU UR8, c[0x0][0x398] ;  /* 0x00007300ff0877ac */ /* 0x000e220008000800 */
[----:B------:R-:W-:-:S11]  /*0310*/  UISETP.NE.AND UP0, UPT, UR4, URZ, UPT ;  /* 0x000000ff0400728c */ /* 0x000fd6000bf05270 */
.L_x_8:
[----:B------:R-:W-:Y:S01]  /*0320*/  UMOV UR4, 0x1 ;  /* 0x0000000100047882 */ /* 0x000fe20000000000 */
[----:B-1----:R-:W-:Y:S05]  /*0330*/  BRA.U UP0, `(.L_x_7) ;  /* 0x0000000100207547 */ /* 0x002fea000b800000 */
[----:B------:R-:W1:Y:S01]  /*0340*/  S2R R4, SR_LANEID ;  /* 0x0000000000047919 */ /* 0x000e620000000000 */
[----:B------:R-:W2:Y:S01]  /*0350*/  LDC.64 R2, c[0x0][0x390] ;  /* 0x0000e400ff027b82 */ /* 0x000ea20000000a00 */
[----:B------:R-:W-:Y:S02]  /*0360*/  VOTEU.ANY UR4, UPT, PT ;  /* 0x0000000000047886 */ /* 0x000fe400038e0100 */
[----:B------:R-:W-:Y:S02]  /*0370*/  UFLO.U32 UR5, UR4 ;  /* 0x00000004000572bd */ /* 0x000fe400080e0000 */
[----:B------:R-:W2:Y:S04]  /*0380*/  POPC R5, UR4 ;  /* 0x0000000400057d09 */ /* 0x000ea80008000000 */
[----:B-1----:R-:W-:-:S13]  /*0390*/  ISETP.EQ.U32.AND P0, PT, R4, UR5, PT ;  /* 0x0000000504007c0c */ /* 0x002fda000bf02070 */
[----:B--2---:R1:W-:Y:S01]  /*03a0*/  @P0 REDG.E.ADD.STRONG.GPU desc[UR6][R2.64], R5 ;  /* 0x000000050200098e */ /* 0x0043e2000c12e106 */
[----:B------:R-:W-:-:S05]  /*03b0*/  UMOV UR4, URZ ;  /* 0x000000ff00047c82 */ /* 0x000fca0008000000 */
.L_x_7:
[----:B------:R-:W-:-:S05]  /*03c0*/  VIADD R0, R0, UR4 ;  /* 0x0000000400007c36 */ /* 0x000fca0008000000 */
[----:B0-----:R-:W-:-:S13]  /*03d0*/  ISETP.GE.AND P0, PT, R0, UR8, PT ;  /* 0x0000000800007c0c */ /* 0x001fda000bf06270 */
[----:B------:R-:W-:Y:S05]  /*03e0*/  @!P0 BRA `(.L_x_8) ;  /* 0xfffffffc00cc8947 */ /* 0x000fea000383ffff */
[----:B------:R-:W-:Y:S05]  /*03f0*/  EXIT ;  /* 0x000000000000794d */ /* 0x000fea0003800000 */
.L_x_9:
[----:B------:R-:W-:-:S00]  /*0400*/  BRA `(.L_x_9) ;  /* 0xfffffffc00fc7947 */ /* 0x000fc0000383ffff */
[----:B------:R-:W-:-:S00]  /*0410*/  NOP ;  /* 0x0000000000007918 */ /* 0x000fc00000000000 */
        /* <DEDUP_REMOVED lines=14> */
.L_x_10:


//--------------------- .nv.shared.reserved.0     --------------------------
	.section	.nv.shared.reserved.0,"aw",@nobits
	.weak		__nv_reservedSMEM_offset_0_alias
	.size		__nv_reservedSMEM_offset_0_alias, 0, 64
	.other		__nv_reservedSMEM_offset_0_alias,@"STO_CUDA_RESERVED_SHARED STV_DEFAULT"
__nv_reservedSMEM_offset_0_alias:
	.zero		0
	.zero		64


//--------------------- .nv.constant0._Z15countWordKernelPKcS0_Piii --------------------------
	.section	.nv.constant0._Z15countWordKernelPKcS0_Piii,"a",@progbits
	.sectionflags	@""
	.align	4
.nv.constant0._Z15countWordKernelPKcS0_Piii:
	.zero		928


//--------------------- SYMBOLS --------------------------

	.type		.nv.reservedSmem.offset0,@object
	.size		.nv.reservedSmem.offset0,0x4
